//
// Generated by NVIDIA NVVM Compiler
//
// Compiler Build ID: CL-36424714
// Cuda compilation tools, release 13.0, V13.0.88
// Based on NVVM 20.0.0
//

.version 9.0
.target sm_100
.address_size 64

	// .globl	_Z13cudaMatrixMulPiS_S_

.visible .entry _Z13cudaMatrixMulPiS_S_(
	.param .u64 .ptr .align 1 _Z13cudaMatrixMulPiS_S__param_0,
	.param .u64 .ptr .align 1 _Z13cudaMatrixMulPiS_S__param_1,
	.param .u64 .ptr .align 1 _Z13cudaMatrixMulPiS_S__param_2
)
{
	.reg .pred 	%p<2>;
	.reg .b32 	%r<70>;
	.reg .b64 	%rd<15>;

	ld.param.u64 	%rd3, [_Z13cudaMatrixMulPiS_S__param_0];
	ld.param.u64 	%rd4, [_Z13cudaMatrixMulPiS_S__param_1];
	ld.param.u64 	%rd5, [_Z13cudaMatrixMulPiS_S__param_2];
	cvta.to.global.u64 	%rd6, %rd5;
	cvta.to.global.u64 	%rd7, %rd4;
	mov.u32 	%r13, %ntid.x;
	mov.u32 	%r14, %ctaid.x;
	mov.u32 	%r15, %tid.x;
	mad.lo.s32 	%r1, %r13, %r14, %r15;
	shr.s32 	%r16, %r1, 31;
	shr.u32 	%r17, %r16, 22;
	add.s32 	%r18, %r1, %r17;
	and.b32  	%r67, %r18, -1024;
	sub.s32 	%r66, %r1, %r67;
	add.s64 	%rd1, %rd7, 32;
	add.s64 	%rd2, %rd6, 32768;
	mov.b32 	%r68, 0;
	mov.u32 	%r69, %r68;
$L__BB0_1:
	mul.wide.s32 	%rd8, %r67, 4;
	add.s64 	%rd9, %rd1, %rd8;
	mul.wide.s32 	%rd10, %r66, 4;
	add.s64 	%rd11, %rd2, %rd10;
	ld.global.u32 	%r19, [%rd9+-32];
	ld.global.u32 	%r20, [%rd11+-32768];
	mad.lo.s32 	%r21, %r20, %r19, %r69;
	ld.global.u32 	%r22, [%rd9+-28];
	ld.global.u32 	%r23, [%rd11+-28672];
	mad.lo.s32 	%r24, %r23, %r22, %r21;
	ld.global.u32 	%r25, [%rd9+-24];
	ld.global.u32 	%r26, [%rd11+-24576];
	mad.lo.s32 	%r27, %r26, %r25, %r24;
	ld.global.u32 	%r28, [%rd9+-20];
	ld.global.u32 	%r29, [%rd11+-20480];
	mad.lo.s32 	%r30, %r29, %r28, %r27;
	ld.global.u32 	%r31, [%rd9+-16];
	ld.global.u32 	%r32, [%rd11+-16384];
	mad.lo.s32 	%r33, %r32, %r31, %r30;
	ld.global.u32 	%r34, [%rd9+-12];
	ld.global.u32 	%r35, [%rd11+-12288];
	mad.lo.s32 	%r36, %r35, %r34, %r33;
	ld.global.u32 	%r37, [%rd9+-8];
	ld.global.u32 	%r38, [%rd11+-8192];
	mad.lo.s32 	%r39, %r38, %r37, %r36;
	ld.global.u32 	%r40, [%rd9+-4];
	ld.global.u32 	%r41, [%rd11+-4096];
	mad.lo.s32 	%r42, %r41, %r40, %r39;
	ld.global.u32 	%r43, [%rd9];
	ld.global.u32 	%r44, [%rd11];
	mad.lo.s32 	%r45, %r44, %r43, %r42;
	ld.global.u32 	%r46, [%rd9+4];
	ld.global.u32 	%r47, [%rd11+4096];
	mad.lo.s32 	%r48, %r47, %r46, %r45;
	ld.global.u32 	%r49, [%rd9+8];
	ld.global.u32 	%r50, [%rd11+8192];
	mad.lo.s32 	%r51, %r50, %r49, %r48;
	ld.global.u32 	%r52, [%rd9+12];
	ld.global.u32 	%r53, [%rd11+12288];
	mad.lo.s32 	%r54, %r53, %r52, %r51;
	ld.global.u32 	%r55, [%rd9+16];
	ld.global.u32 	%r56, [%rd11+16384];
	mad.lo.s32 	%r57, %r56, %r55, %r54;
	ld.global.u32 	%r58, [%rd9+20];
	ld.global.u32 	%r59, [%rd11+20480];
	mad.lo.s32 	%r60, %r59, %r58, %r57;
	ld.global.u32 	%r61, [%rd9+24];
	ld.global.u32 	%r62, [%rd11+24576];
	mad.lo.s32 	%r63, %r62, %r61, %r60;
	ld.global.u32 	%r64, [%rd9+28];
	ld.global.u32 	%r65, [%rd11+28672];
	mad.lo.s32 	%r69, %r65, %r64, %r63;
	add.s32 	%r68, %r68, 16;
	add.s32 	%r67, %r67, 16;
	add.s32 	%r66, %r66, 16384;
	setp.ne.s32 	%p1, %r68, 1024;
	@%p1 bra 	$L__BB0_1;
	cvta.to.global.u64 	%rd12, %rd3;
	mul.wide.s32 	%rd13, %r1, 4;
	add.s64 	%rd14, %rd12, %rd13;
	st.global.u32 	[%rd14], %r69;
	ret;

}


// ===== COMPILED SASS (sm_100) =====

	.target	sm_100

	.elftype	@"ET_EXEC"


//--------------------- .note.nv.tkinfo           --------------------------
	.section	.note.nv.tkinfo,"",@"SHT_NOTE"
	.sectionflags	@"SHF_NOTE_NV_TKINFO"
	.tkinfo
        /*0018*/ 	.word	0x00000002
        /*0030*/ 	.string	""
        /*0030*/ 	.string	"ptxas"
        /*0030*/ 	.string	"Cuda compilation tools, release 13.0, V13.0.88"
        /*0030*/ 	.string	"Build cuda_13.0.r13.0/compiler.36424714_0"
        /*0030*/ 	.string	"-arch sm_100 -m 64 "



//--------------------- .note.nv.cuinfo           --------------------------
	.section	.note.nv.cuinfo,"",@"SHT_NOTE"
	.sectionflags	@"SHF_NOTE_NV_CUINFO"
        /*0018*/ 	.short	0x0002
        /*001a*/ 	.short	0x0064
        /*001c*/ 	.short	0x0082
	.zero		2


//--------------------- .nv.info                  --------------------------
	.section	.nv.info,"",@"SHT_CUDA_INFO"
	.align	4


	//----- nvinfo : EIATTR_REGCOUNT
	.align		4
        /*0000*/ 	.byte	0x04, 0x2f
        /*0002*/ 	.short	(.L_1 - .L_0)
	.align		4
.L_0:
        /*0004*/ 	.word	index@(_Z13cudaMatrixMulPiS_S_)
        /*0008*/ 	.word	0x0000001f


	//----- nvinfo : EIATTR_FRAME_SIZE
	.align		4
.L_1:
        /*000c*/ 	.byte	0x04, 0x11
        /*000e*/ 	.short	(.L_3 - .L_2)
	.align		4
.L_2:
        /*0010*/ 	.word	index@(_Z13cudaMatrixMulPiS_S_)
        /*0014*/ 	.word	0x00000000


	//----- nvinfo : EIATTR_MIN_STACK_SIZE
	.align		4
.L_3:
        /*0018*/ 	.byte	0x04, 0x12
        /*001a*/ 	.short	(.L_5 - .L_4)
	.align		4
.L_4:
        /*001c*/ 	.word	index@(_Z13cudaMatrixMulPiS_S_)
        /*0020*/ 	.word	0x00000000
.L_5:


//--------------------- .nv.compat                --------------------------
	.section	.nv.compat,"",@"SHT_CUDA_COMPAT_INFO"
	.align	4
        /*0000*/ 	.byte	0x02, 0x09, 0x00, 0x00, 0x02, 0x02, 0x01, 0x00, 0x02, 0x05, 0x05, 0x00, 0x03, 0x07, 0x01, 0x01
        /*0010*/ 	.byte	0x02, 0x03, 0x00, 0x00, 0x02, 0x06, 0x01, 0x00, 0x04, 0x0b, 0x08, 0x00, 0x09, 0x00, 0x00, 0x00
        /*0020*/ 	.byte	0x00, 0x00, 0x00, 0x00


//--------------------- .nv.info._Z13cudaMatrixMulPiS_S_ --------------------------
	.section	.nv.info._Z13cudaMatrixMulPiS_S_,"",@"SHT_CUDA_INFO"
	.sectionflags	@""
	.align	4


	//----- nvinfo : EIATTR_CUDA_API_VERSION
	.align		4
        /*0000*/ 	.byte	0x04, 0x37
        /*0002*/ 	.short	(.L_7 - .L_6)
.L_6:
        /*0004*/ 	.word	0x00000082


	//----- nvinfo : EIATTR_KPARAM_INFO
	.align		4
.L_7:
        /*0008*/ 	.byte	0x04, 0x17
        /*000a*/ 	.short	(.L_9 - .L_8)
.L_8:
        /*000c*/ 	.word	0x00000000
        /*0010*/ 	.short	0x0002
        /*0012*/ 	.short	0x0010
        /*0014*/ 	.byte	0x00, 0xf5, 0x21, 0x00


	//----- nvinfo : EIATTR_KPARAM_INFO
	.align		4
.L_9:
        /*0018*/ 	.byte	0x04, 0x17
        /*001a*/ 	.short	(.L_11 - .L_10)
.L_10:
        /*001c*/ 	.word	0x00000000
        /*0020*/ 	.short	0x0001
        /*0022*/ 	.short	0x0008
        /*0024*/ 	.byte	0x00, 0xf5, 0x21, 0x00


	//----- nvinfo : EIATTR_KPARAM_INFO
	.align		4
.L_11:
        /*0028*/ 	.byte	0x04, 0x17
        /*002a*/ 	.short	(.L_13 - .L_12)
.L_12:
        /*002c*/ 	.word	0x00000000
        /*0030*/ 	.short	0x0000
        /*0032*/ 	.short	0x0000
        /*0034*/ 	.byte	0x00, 0xf5, 0x21, 0x00


	//----- nvinfo : EIATTR_SPARSE_MMA_MASK
	.align		4
.L_13:
        /*0038*/ 	.byte	0x03, 0x50
        /*003a*/ 	.short	0x0000


	//----- nvinfo : EIATTR_MAXREG_COUNT
	.align		4
        /*003c*/ 	.byte	0x03, 0x1b
        /*003e*/ 	.short	0x00ff


	//----- nvinfo : EIATTR_MERCURY_ISA_VERSION
	.align		4
        /*0040*/ 	.byte	0x03, 0x5f
        /*0042*/ 	.short	0x0101


	//----- nvinfo : EIATTR_VRC_CTA_INIT_COUNT
	.align		4
        /*0044*/ 	.byte	0x02, 0x4a
	.zero		1
	.zero		1


	//----- nvinfo : EIATTR_EXIT_INSTR_OFFSETS
	.align		4
        /*0048*/ 	.byte	0x04, 0x1c
        /*004a*/ 	.short	(.L_15 - .L_14)


	//   ....[0]....
.L_14:
        /*004c*/ 	.word	0x00000500


	//----- nvinfo : EIATTR_CBANK_PARAM_SIZE
	.align		4
.L_15:
        /*0050*/ 	.byte	0x03, 0x19
        /*0052*/ 	.short	0x0018


	//----- nvinfo : EIATTR_PARAM_CBANK
	.align		4
        /*0054*/ 	.byte	0x04, 0x0a
        /*0056*/ 	.short	(.L_17 - .L_16)
	.align		4
.L_16:
        /*0058*/ 	.word	index@(.nv.constant0._Z13cudaMatrixMulPiS_S_)
        /*005c*/ 	.short	0x0380
        /*005e*/ 	.short	0x0018


	//----- nvinfo : EIATTR_SW_WAR
	.align		4
.L_17:
        /*0060*/ 	.byte	0x04, 0x36
        /*0062*/ 	.short	(.L_19 - .L_18)
.L_18:
        /*0064*/ 	.word	0x00000008
.L_19:


//--------------------- .nv.callgraph             --------------------------
	.section	.nv.callgraph,"",@"SHT_CUDA_CALLGRAPH"
	.align	4
	.sectionentsize	8
	.align		4
        /*0000*/ 	.word	0x00000000
	.align		4
        /*0004*/ 	.word	0xffffffff
	.align		4
        /*0008*/ 	.word	0x00000000
	.align		4
        /*000c*/ 	.word	0xfffffffe
	.align		4
        /*0010*/ 	.word	0x00000000
	.align		4
        /*0014*/ 	.word	0xfffffffd
	.align		4
        /*0018*/ 	.word	0x00000000
	.align		4
        /*001c*/ 	.word	0xfffffffc


//--------------------- .text._Z13cudaMatrixMulPiS_S_ --------------------------
	.section	.text._Z13cudaMatrixMulPiS_S_,"ax",@progbits
	.align	128
        .global         _Z13cudaMatrixMulPiS_S_
        .type           _Z13cudaMatrixMulPiS_S_,@function
        .size           _Z13cudaMatrixMulPiS_S_,(.L_x_2 - _Z13cudaMatrixMulPiS_S_)
        .other          _Z13cudaMatrixMulPiS_S_,@"STO_CUDA_ENTRY STV_DEFAULT"
_Z13cudaMatrixMulPiS_S_:
.text._Z13cudaMatrixMulPiS_S_:
[----:B------:R-:W-:Y:S01]  /*0000*/  LDC R1, c[0x0][0x37c] ;  /* 0x0000df00ff017b82 */ /* 0x000fe20000000800 */
[----:B------:R-:W0:Y:S01]  /*0010*/  S2R R0, SR_CTAID.X ;  /* 0x0000000000007919 */ /* 0x000e220000002500 */
[----:B------:R-:W0:Y:S01]  /*0020*/  LDCU UR4, c[0x0][0x360] ;  /* 0x00006c00ff0477ac */ /* 0x000e220008000800 */
[----:B------:R-:W-:Y:S01]  /*0030*/  HFMA2 R14, -RZ, RZ, 0, 0 ;  /* 0x00000000ff0e7431 */ /* 0x000fe200000001ff */
[----:B------:R-:W0:Y:S01]  /*0040*/  S2R R3, SR_TID.X ;  /* 0x0000000000037919 */ /* 0x000e220000002100 */
[----:B------:R-:W1:Y:S01]  /*0050*/  LDCU.64 UR8, c[0x0][0x388] ;  /* 0x00007100ff0877ac */ /* 0x000e620008000a00 */
[----:B------:R-:W2:Y:S01]  /*0060*/  LDCU.64 UR10, c[0x0][0x390] ;  /* 0x00007200ff0a77ac */ /* 0x000ea20008000a00 */
[----:B------:R-:W3:Y:S01]  /*0070*/  LDCU.64 UR12, c[0x0][0x358] ;  /* 0x00006b00ff0c77ac */ /* 0x000ee20008000a00 */
[----:B-1----:R-:W-:Y:S02]  /*0080*/  UIADD3 UR7, UP0, UPT, UR8, 0x20, URZ ;  /* 0x0000002008077890 */ /* 0x002fe4000ff1e0ff */
[----:B--2---:R-:W-:-:S02]  /*0090*/  UIADD3 UR5, UP1, UPT, UR10, 0x8000, URZ ;  /* 0x000080000a057890 */ /* 0x004fc4000ff3e0ff */
[----:B------:R-:W-:Y:S02]  /*00a0*/  UIADD3.X UR8, UPT, UPT, URZ, UR9, URZ, UP0, !UPT ;  /* 0x00000009ff087290 */ /* 0x000fe400087fe4ff */
[----:B------:R-:W-:Y:S01]  /*00b0*/  UIADD3.X UR6, UPT, UPT, URZ, UR11, URZ, UP1, !UPT ;  /* 0x0000000bff067290 */ /* 0x000fe20008ffe4ff */
[----:B0-----:R-:W-:Y:S01]  /*00c0*/  IMAD R0, R0, UR4, R3 ;  /* 0x0000000400007c24 */ /* 0x001fe2000f8e0203 */
[----:B------:R-:W-:-:S04]  /*00d0*/  UMOV UR4, URZ ;  /* 0x000000ff00047c82 */ /* 0x000fc80008000000 */
[----:B------:R-:W-:-:S04]  /*00e0*/  SHF.R.S32.HI R3, RZ, 0x1f, R0 ;  /* 0x0000001fff037819 */ /* 0x000fc80000011400 */
[----:B------:R-:W-:-:S04]  /*00f0*/  LEA.HI R3, R3, R0, RZ, 0xa ;  /* 0x0000000003037211 */ /* 0x000fc800078f50ff */
[----:B------:R-:W-:-:S04]  /*0100*/  LOP3.LUT R7, R3, 0xfffffc00, RZ, 0xc0, !PT ;  /* 0xfffffc0003077812 */ /* 0x000fc800078ec0ff */
[----:B---3--:R-:W-:-:S07]  /*0110*/  IADD3 R6, PT, PT, R0, -R7, RZ ;  /* 0x8000000700067210 */ /* 0x008fce0007ffe0ff */
.L_x_0:
[----:B------:R-:W-:Y:S02]  /*0120*/  MOV R4, UR7 ;  /* 0x0000000700047c02 */ /* 0x000fe40008000f00 */
[----:B------:R-:W-:Y:S02]  /*0130*/  MOV R5, UR8 ;  /* 0x0000000800057c02 */ /* 0x000fe40008000f00 */
[----:B------:R-:W-:Y:S02]  /*0140*/  MOV R2, UR5 ;  /* 0x0000000500027c02 */ /* 0x000fe40008000f00 */
[----:B------:R-:W-:Y:S01]  /*0150*/  MOV R3, UR6 ;  /* 0x0000000600037c02 */ /* 0x000fe20008000f00 */
[----:B------:R-:W-:-:S04]  /*0160*/  IMAD.WIDE R4, R7, 0x4, R4 ;  /* 0x0000000407047825 */ /* 0x000fc800078e0204 */
[----:B------:R-:W-:Y:S01]  /*0170*/  IMAD.WIDE R2, R6, 0x4, R2 ;  /* 0x0000000406027825 */ /* 0x000fe200078e0202 */
[----:B------:R-:W2:Y:S04]  /*0180*/  LDG.E R15, desc[UR12][R4.64+-0x20] ;  /* 0xffffe00c040f7981 */ /* 0x000ea8000c1e1900 */
[----:B------:R-:W2:Y:S04]  /*0190*/  LDG.E R16, desc[UR12][R2.64+-0x8000] ;  /* 0xff80000c02107981 */ /* 0x000ea8000c1e1900 */
[----:B------:R-:W3:Y:S04]  /*01a0*/  LDG.E R24, desc[UR12][R4.64+-0x1c] ;  /* 0xffffe40c04187981 */ /* 0x000ee8000c1e1900 */
[----:B------:R-:W3:Y:S04]  /*01b0*/  LDG.E R25, desc[UR12][R2.64+-0x7000] ;  /* 0xff90000c02197981 */ /* 0x000ee8000c1e1900 */
[----:B------:R-:W4:Y:S04]  /*01c0*/  LDG.E R19, desc[UR12][R4.64+-0x18] ;  /* 0xffffe80c04137981 */ /* 0x000f28000c1e1900 */
[----:B------:R-:W4:Y:S04]  /*01d0*/  LDG.E R18, desc[UR12][R2.64+-0x6000] ;  /* 0xffa0000c02127981 */ /* 0x000f28000c1e1900 */
[----:B------:R-:W5:Y:S04]  /*01e0*/  LDG.E R20, desc[UR12][R4.64+-0x14] ;  /* 0xffffec0c04147981 */ /* 0x000f68000c1e1900 */
        /* <DEDUP_REMOVED lines=11> */
[----:B------:R-:W5:Y:S01]  /*02a0*/  LDG.E R27, desc[UR12][R2.64+0x7000] ;  /* 0x0070000c021b7981 */ /* 0x000f62000c1e1900 */
[----:B--2---:R-:W-:-:S03]  /*02b0*/  IMAD R15, R15, R16, R14 ;  /* 0x000000100f0f7224 */ /* 0x004fc600078e020e */
[----:B------:R-:W2:Y:S04]  /*02c0*/  LDG.E R16, desc[UR12][R4.64] ;  /* 0x0000000c04107981 */ /* 0x000ea8000c1e1900 */
[----:B------:R-:W2:Y:S01]  /*02d0*/  LDG.E R14, desc[UR12][R4.64+0x4] ;  /* 0x0000040c040e7981 */ /* 0x000ea2000c1e1900 */
[----:B---3--:R-:W-:-:S03]  /*02e0*/  IMAD R24, R24, R25, R15 ;  /* 0x0000001918187224 */ /* 0x008fc600078e020f */
[----:B------:R-:W3:Y:S04]  /*02f0*/  LDG.E R15, desc[UR12][R2.64+0x1000] ;  /* 0x0010000c020f7981 */ /* 0x000ee8000c1e1900 */
[----:B------:R-:W3:Y:S01]  /*0300*/  LDG.E R25, desc[UR12][R2.64+0x5000] ;  /* 0x0050000c02197981 */ /* 0x000ee2000c1e1900 */
[----:B----4-:R-:W-:-:S03]  /*0310*/  IMAD R24, R19, R18, R24 ;  /* 0x0000001213187224 */ /* 0x010fc600078e0218 */
[----:B------:R-:W4:Y:S04]  /*0320*/  LDG.E R18, desc[UR12][R4.64+0x8] ;  /* 0x0000080c04127981 */ /* 0x000f28000c1e1900 */
[----:B------:R-:W4:Y:S01]  /*0330*/  LDG.E R19, desc[UR12][R2.64+0x2000] ;  /* 0x0020000c02137981 */ /* 0x000f22000c1e1900 */
[----:B-----5:R-:W-:-:S03]  /*0340*/  IMAD R24, R20, R21, R24 ;  /* 0x0000001514187224 */ /* 0x020fc600078e0218 */
[----:B------:R-:W5:Y:S04]  /*0350*/  LDG.E R20, desc[UR12][R4.64+0xc] ;  /* 0x00000c0c04147981 */ /* 0x000f68000c1e1900 */
[----:B------:R-:W5:Y:S01]  /*0360*/  LDG.E R21, desc[UR12][R2.64+0x3000] ;  /* 0x0030000c02157981 */ /* 0x000f62000c1e1900 */
[----:B------:R-:W-:-:S03]  /*0370*/  IMAD R24, R22, R23, R24 ;  /* 0x0000001716187224 */ /* 0x000fc600078e0218 */
[----:B------:R-:W5:Y:S04]  /*0380*/  LDG.E R22, desc[UR12][R4.64+0x10] ;  /* 0x0000100c04167981 */ /* 0x000f68000c1e1900 */
[----:B------:R-:W5:Y:S01]  /*0390*/  LDG.E R23, desc[UR12][R2.64+0x4000] ;  /* 0x0040000c02177981 */ /* 0x000f62000c1e1900 */
[----:B------:R-:W-:-:S03]  /*03a0*/  IMAD R28, R12, R13, R24 ;  /* 0x0000000d0c1c7224 */ /* 0x000fc600078e0218 */
[----:B------:R-:W5:Y:S04]  /*03b0*/  LDG.E R24, desc[UR12][R4.64+0x14] ;  /* 0x0000140c04187981 */ /* 0x000f68000c1e1900 */
[----:B------:R-:W5:Y:S04]  /*03c0*/  LDG.E R12, desc[UR12][R4.64+0x18] ;  /* 0x0000180c040c7981 */ /* 0x000f68000c1e1900 */
[----:B------:R-:W5:Y:S01]  /*03d0*/  LDG.E R13, desc[UR12][R2.64+0x6000] ;  /* 0x0060000c020d7981 */ /* 0x000f62000c1e1900 */
[----:B------:R-:W-:-:S04]  /*03e0*/  IMAD R9, R10, R9, R28 ;  /* 0x000000090a097224 */ /* 0x000fc800078e021c */
[----:B------:R-:W-:Y:S01]  /*03f0*/  IMAD R8, R8, R11, R9 ;  /* 0x0000000b08087224 */ /* 0x000fe200078e0209 */
[----:B------:R-:W-:-:S04]  /*0400*/  UIADD3 UR4, UPT, UPT, UR4, 0x10, URZ ;  /* 0x0000001004047890 */ /* 0x000fc8000fffe0ff */
[----:B------:R-:W-:Y:S01]  /*0410*/  UISETP.NE.AND UP0, UPT, UR4, 0x400, UPT ;  /* 0x000004000400788c */ /* 0x000fe2000bf05270 */
[----:B------:R-:W-:Y:S02]  /*0420*/  IADD3 R7, PT, PT, R7, 0x10, RZ ;  /* 0x0000001007077810 */ /* 0x000fe40007ffe0ff */
[----:B------:R-:W-:Y:S01]  /*0430*/  IADD3 R6, PT, PT, R6, 0x4000, RZ ;  /* 0x0000400006067810 */ /* 0x000fe20007ffe0ff */
[----:B--2---:R-:W-:-:S04]  /*0440*/  IMAD R8, R16, R17, R8 ;  /* 0x0000001110087224 */ /* 0x004fc800078e0208 */
[----:B---3--:R-:W-:-:S04]  /*0450*/  IMAD R8, R14, R15, R8 ;  /* 0x0000000f0e087224 */ /* 0x008fc800078e0208 */
[----:B----4-:R-:W-:-:S04]  /*0460*/  IMAD R8, R18, R19, R8 ;  /* 0x0000001312087224 */ /* 0x010fc800078e0208 */
[----:B-----5:R-:W-:-:S04]  /*0470*/  IMAD R8, R20, R21, R8 ;  /* 0x0000001514087224 */ /* 0x020fc800078e0208 */
[----:B------:R-:W-:-:S04]  /*0480*/  IMAD R8, R22, R23, R8 ;  /* 0x0000001716087224 */ /* 0x000fc800078e0208 */
[----:B------:R-:W-:-:S04]  /*0490*/  IMAD R8, R24, R25, R8 ;  /* 0x0000001918087224 */ /* 0x000fc800078e0208 */
[----:B------:R-:W-:-:S04]  /*04a0*/  IMAD R8, R12, R13, R8 ;  /* 0x0000000d0c087224 */ /* 0x000fc800078e0208 */
[----:B------:R-:W-:Y:S01]  /*04b0*/  IMAD R14, R26, R27, R8 ;  /* 0x0000001b1a0e7224 */ /* 0x000fe200078e0208 */
[----:B------:R-:W-:Y:S06]  /*04c0*/  BRA.U UP0, `(.L_x_0) ;  /* 0xfffffffd00147547 */ /* 0x000fec000b83ffff */
[----:B------:R-:W0:Y:S02]  /*04d0*/  LDC.64 R2, c[0x0][0x380] ;  /* 0x0000e000ff027b82 */ /* 0x000e240000000a00 */
[----:B0-----:R-:W-:-:S05]  /*04e0*/  IMAD.WIDE R2, R0, 0x4, R2 ;  /* 0x0000000400027825 */ /* 0x001fca00078e0202 */
[----:B------:R-:W-:Y:S01]  /*04f0*/  STG.E desc[UR12][R2.64], R14 ;  /* 0x0000000e02007986 */ /* 0x000fe2000c10190c */
[----:B------:R-:W-:Y:S05]  /*0500*/  EXIT ;  /* 0x000000000000794d */ /* 0x000fea0003800000 */
.L_x_1:
[----:B------:R-:W-:-:S00]  /*0510*/  BRA `(.L_x_1) ;  /* 0xfffffffc00fc7947 */ /* 0x000fc0000383ffff */
[----:B------:R-:W-:-:S00]  /*0520*/  NOP ;  /* 0x0000000000007918 */ /* 0x000fc00000000000 */
        /* <DEDUP_REMOVED lines=13> */
.L_x_2:


//--------------------- .nv.shared.reserved.0     --------------------------
	.section	.nv.shared.reserved.0,"aw",@nobits
	.weak		__nv_reservedSMEM_offset_0_alias
	.size		__nv_reservedSMEM_offset_0_alias, 0, 64
	.other		__nv_reservedSMEM_offset_0_alias,@"STO_CUDA_RESERVED_SHARED STV_DEFAULT"
__nv_reservedSMEM_offset_0_alias:
	.zero		0
	.zero		64


//--------------------- .nv.constant0._Z13cudaMatrixMulPiS_S_ --------------------------
	.section	.nv.constant0._Z13cudaMatrixMulPiS_S_,"a",@progbits
	.sectionflags	@""
	.align	4
.nv.constant0._Z13cudaMatrixMulPiS_S_:
	.zero		920


//--------------------- SYMBOLS --------------------------

	.type		.nv.reservedSmem.offset0,@object
	.size		.nv.reservedSmem.offset0,0x4
